//
// Generated by NVIDIA NVVM Compiler
//
// Compiler Build ID: CL-36424714
// Cuda compilation tools, release 13.0, V13.0.88
// Based on NVVM 20.0.0
//

.version 9.0
.target sm_100
.address_size 64

	// .globl	_Z14neighborKerneliiPjS_

.visible .entry _Z14neighborKerneliiPjS_(
	.param .u32 _Z14neighborKerneliiPjS__param_0,
	.param .u32 _Z14neighborKerneliiPjS__param_1,
	.param .u64 .ptr .align 1 _Z14neighborKerneliiPjS__param_2,
	.param .u64 .ptr .align 1 _Z14neighborKerneliiPjS__param_3
)
{
	.reg .pred 	%p<3>;
	.reg .b32 	%r<59>;
	.reg .b64 	%rd<25>;

	ld.param.u32 	%r7, [_Z14neighborKerneliiPjS__param_0];
	ld.param.u32 	%r8, [_Z14neighborKerneliiPjS__param_1];
	ld.param.u64 	%rd3, [_Z14neighborKerneliiPjS__param_2];
	ld.param.u64 	%rd4, [_Z14neighborKerneliiPjS__param_3];
	mov.u32 	%r9, %ctaid.x;
	mov.u32 	%r1, %ntid.x;
	mov.u32 	%r10, %tid.x;
	mad.lo.s32 	%r58, %r9, %r1, %r10;
	setp.ge.s32 	%p1, %r58, %r7;
	@%p1 bra 	$L__BB0_3;
	cvta.to.global.u64 	%rd1, %rd3;
	add.s32 	%r3, %r7, -1;
	mov.u32 	%r11, %nctaid.x;
	mul.lo.s32 	%r4, %r1, %r11;
	cvta.to.global.u64 	%rd2, %rd4;
$L__BB0_2:
	mul.wide.s32 	%rd5, %r58, 4;
	add.s64 	%rd6, %rd2, %rd5;
	mov.b32 	%r12, 0;
	st.global.u32 	[%rd6], %r12;
	add.s32 	%r13, %r58, %r7;
	sub.s32 	%r14, %r13, %r8;
	rem.s32 	%r15, %r14, %r7;
	add.s32 	%r16, %r3, %r15;
	rem.s32 	%r17, %r16, %r7;
	mul.wide.s32 	%rd7, %r15, 4;
	add.s64 	%rd8, %rd1, %rd7;
	mul.wide.s32 	%rd9, %r17, 4;
	add.s64 	%rd10, %rd1, %rd9;
	ld.global.u32 	%r18, [%rd10];
	ld.global.u32 	%r19, [%rd8];
	shf.l.wrap.b32 	%r20, %r19, %r18, 28;
	st.global.u32 	[%rd6], %r20;
	ld.global.u32 	%r21, [%rd8];
	add.s32 	%r22, %r20, %r21;
	st.global.u32 	[%rd6], %r22;
	add.s32 	%r23, %r16, 2;
	rem.s32 	%r24, %r23, %r7;
	mul.wide.s32 	%rd11, %r24, 4;
	add.s64 	%rd12, %rd1, %rd11;
	ld.global.u32 	%r25, [%rd12];
	ld.global.u32 	%r26, [%rd8];
	shf.l.wrap.b32 	%r27, %r25, %r26, 4;
	add.s32 	%r28, %r22, %r27;
	st.global.u32 	[%rd6], %r28;
	rem.s32 	%r29, %r13, %r7;
	add.s32 	%r30, %r3, %r29;
	rem.s32 	%r31, %r30, %r7;
	mul.wide.s32 	%rd13, %r29, 4;
	add.s64 	%rd14, %rd1, %rd13;
	mul.wide.s32 	%rd15, %r31, 4;
	add.s64 	%rd16, %rd1, %rd15;
	ld.global.u32 	%r32, [%rd16];
	ld.global.u32 	%r33, [%rd14];
	shf.l.wrap.b32 	%r34, %r33, %r32, 28;
	add.s32 	%r35, %r28, %r34;
	st.global.u32 	[%rd6], %r35;
	add.s32 	%r36, %r30, 2;
	rem.s32 	%r37, %r36, %r7;
	mul.wide.s32 	%rd17, %r37, 4;
	add.s64 	%rd18, %rd1, %rd17;
	ld.global.u32 	%r38, [%rd18];
	ld.global.u32 	%r39, [%rd14];
	shf.l.wrap.b32 	%r40, %r38, %r39, 4;
	add.s32 	%r41, %r35, %r40;
	st.global.u32 	[%rd6], %r41;
	add.s32 	%r42, %r13, %r8;
	rem.s32 	%r43, %r42, %r7;
	add.s32 	%r44, %r3, %r43;
	rem.s32 	%r45, %r44, %r7;
	mul.wide.s32 	%rd19, %r43, 4;
	add.s64 	%rd20, %rd1, %rd19;
	mul.wide.s32 	%rd21, %r45, 4;
	add.s64 	%rd22, %rd1, %rd21;
	ld.global.u32 	%r46, [%rd22];
	ld.global.u32 	%r47, [%rd20];
	shf.l.wrap.b32 	%r48, %r47, %r46, 28;
	add.s32 	%r49, %r41, %r48;
	st.global.u32 	[%rd6], %r49;
	ld.global.u32 	%r50, [%rd20];
	add.s32 	%r51, %r49, %r50;
	st.global.u32 	[%rd6], %r51;
	add.s32 	%r52, %r44, 2;
	rem.s32 	%r53, %r52, %r7;
	mul.wide.s32 	%rd23, %r53, 4;
	add.s64 	%rd24, %rd1, %rd23;
	ld.global.u32 	%r54, [%rd24];
	ld.global.u32 	%r55, [%rd20];
	shf.l.wrap.b32 	%r56, %r54, %r55, 4;
	add.s32 	%r57, %r51, %r56;
	st.global.u32 	[%rd6], %r57;
	add.s32 	%r58, %r58, %r4;
	setp.lt.s32 	%p2, %r58, %r7;
	@%p2 bra 	$L__BB0_2;
$L__BB0_3:
	ret;

}
	// .globl	_Z10lifeKerneliPjS_
.visible .entry _Z10lifeKerneliPjS_(
	.param .u32 _Z10lifeKerneliPjS__param_0,
	.param .u64 .ptr .align 1 _Z10lifeKerneliPjS__param_1,
	.param .u64 .ptr .align 1 _Z10lifeKerneliPjS__param_2
)
{
	.reg .pred 	%p<7>;
	.reg .b32 	%r<76>;
	.reg .b64 	%rd<18>;

	ld.param.u32 	%r12, [_Z10lifeKerneliPjS__param_0];
	ld.param.u64 	%rd3, [_Z10lifeKerneliPjS__param_1];
	ld.param.u64 	%rd4, [_Z10lifeKerneliPjS__param_2];
	cvta.to.global.u64 	%rd1, %rd3;
	cvta.to.global.u64 	%rd2, %rd4;
	mov.u32 	%r13, %ctaid.x;
	mov.u32 	%r14, %ntid.x;
	mov.u32 	%r15, %tid.x;
	mad.lo.s32 	%r74, %r13, %r14, %r15;
	mov.u32 	%r16, %nctaid.x;
	mul.lo.s32 	%r2, %r14, %r16;
	setp.ge.s32 	%p1, %r74, %r12;
	@%p1 bra 	$L__BB1_7;
	add.s32 	%r17, %r74, %r2;
	max.s32 	%r18, %r12, %r17;
	setp.lt.s32 	%p2, %r17, %r12;
	selp.u32 	%r19, 1, 0, %p2;
	add.s32 	%r20, %r17, %r19;
	sub.s32 	%r21, %r18, %r20;
	div.u32 	%r22, %r21, %r2;
	add.s32 	%r3, %r22, %r19;
	and.b32  	%r23, %r3, 3;
	setp.eq.s32 	%p3, %r23, 3;
	@%p3 bra 	$L__BB1_4;
	add.s32 	%r24, %r3, 1;
	and.b32  	%r25, %r24, 3;
	neg.s32 	%r72, %r25;
$L__BB1_3:
	.pragma "nounroll";
	mul.wide.s32 	%rd5, %r74, 4;
	add.s64 	%rd6, %rd1, %rd5;
	add.s64 	%rd7, %rd2, %rd5;
	ld.global.u32 	%r26, [%rd7];
	shr.u32 	%r27, %r26, 2;
	not.b32 	%r28, %r27;
	shr.u32 	%r29, %r26, 1;
	ld.global.u32 	%r30, [%rd6];
	or.b32  	%r31, %r26, %r30;
	and.b32  	%r32, %r29, %r31;
	and.b32  	%r33, %r32, %r28;
	and.b32  	%r34, %r33, 286331153;
	st.global.u32 	[%rd6], %r34;
	add.s32 	%r74, %r74, %r2;
	add.s32 	%r72, %r72, 1;
	setp.ne.s32 	%p4, %r72, 0;
	@%p4 bra 	$L__BB1_3;
$L__BB1_4:
	setp.lt.u32 	%p5, %r3, 3;
	@%p5 bra 	$L__BB1_7;
	mul.wide.s32 	%rd11, %r2, 4;
	shl.b32 	%r71, %r2, 2;
$L__BB1_6:
	mul.wide.s32 	%rd8, %r74, 4;
	add.s64 	%rd9, %rd2, %rd8;
	ld.global.u32 	%r35, [%rd9];
	shr.u32 	%r36, %r35, 2;
	not.b32 	%r37, %r36;
	shr.u32 	%r38, %r35, 1;
	add.s64 	%rd10, %rd1, %rd8;
	ld.global.u32 	%r39, [%rd10];
	or.b32  	%r40, %r35, %r39;
	and.b32  	%r41, %r38, %r40;
	and.b32  	%r42, %r41, %r37;
	and.b32  	%r43, %r42, 286331153;
	st.global.u32 	[%rd10], %r43;
	add.s64 	%rd12, %rd9, %rd11;
	ld.global.u32 	%r44, [%rd12];
	shr.u32 	%r45, %r44, 2;
	not.b32 	%r46, %r45;
	shr.u32 	%r47, %r44, 1;
	add.s64 	%rd13, %rd10, %rd11;
	ld.global.u32 	%r48, [%rd13];
	or.b32  	%r49, %r44, %r48;
	and.b32  	%r50, %r47, %r49;
	and.b32  	%r51, %r50, %r46;
	and.b32  	%r52, %r51, 286331153;
	st.global.u32 	[%rd13], %r52;
	add.s64 	%rd14, %rd12, %rd11;
	ld.global.u32 	%r53, [%rd14];
	shr.u32 	%r54, %r53, 2;
	not.b32 	%r55, %r54;
	shr.u32 	%r56, %r53, 1;
	add.s64 	%rd15, %rd13, %rd11;
	ld.global.u32 	%r57, [%rd15];
	or.b32  	%r58, %r53, %r57;
	and.b32  	%r59, %r56, %r58;
	and.b32  	%r60, %r59, %r55;
	and.b32  	%r61, %r60, 286331153;
	st.global.u32 	[%rd15], %r61;
	add.s64 	%rd16, %rd14, %rd11;
	ld.global.u32 	%r62, [%rd16];
	shr.u32 	%r63, %r62, 2;
	not.b32 	%r64, %r63;
	shr.u32 	%r65, %r62, 1;
	add.s64 	%rd17, %rd15, %rd11;
	ld.global.u32 	%r66, [%rd17];
	or.b32  	%r67, %r62, %r66;
	and.b32  	%r68, %r65, %r67;
	and.b32  	%r69, %r68, %r64;
	and.b32  	%r70, %r69, 286331153;
	st.global.u32 	[%rd17], %r70;
	add.s32 	%r74, %r71, %r74;
	setp.lt.s32 	%p6, %r74, %r12;
	@%p6 bra 	$L__BB1_6;
$L__BB1_7:
	ret;

}


// ===== COMPILED SASS (sm_100) =====

	.target	sm_100

	.elftype	@"ET_EXEC"


//--------------------- .note.nv.tkinfo           --------------------------
	.section	.note.nv.tkinfo,"",@"SHT_NOTE"
	.sectionflags	@"SHF_NOTE_NV_TKINFO"
	.tkinfo
        /*0018*/ 	.word	0x00000002
        /*0030*/ 	.string	""
        /*0030*/ 	.string	"ptxas"
        /*0030*/ 	.string	"Cuda compilation tools, release 13.0, V13.0.88"
        /*0030*/ 	.string	"Build cuda_13.0.r13.0/compiler.36424714_0"
        /*0030*/ 	.string	"-arch sm_100 -m 64 "



//--------------------- .note.nv.cuinfo           --------------------------
	.section	.note.nv.cuinfo,"",@"SHT_NOTE"
	.sectionflags	@"SHF_NOTE_NV_CUINFO"
        /*0018*/ 	.short	0x0002
        /*001a*/ 	.short	0x0064
        /*001c*/ 	.short	0x0082
	.zero		2


//--------------------- .nv.info                  --------------------------
	.section	.nv.info,"",@"SHT_CUDA_INFO"
	.align	4


	//----- nvinfo : EIATTR_REGCOUNT
	.align		4
        /*0000*/ 	.byte	0x04, 0x2f
        /*0002*/ 	.short	(.L_1 - .L_0)
	.align		4
.L_0:
        /*0004*/ 	.word	index@(_Z14neighborKerneliiPjS_)
        /*0008*/ 	.word	0x0000001e


	//----- nvinfo : EIATTR_FRAME_SIZE
	.align		4
.L_1:
        /*000c*/ 	.byte	0x04, 0x11
        /*000e*/ 	.short	(.L_3 - .L_2)
	.align		4
.L_2:
        /*0010*/ 	.word	index@(_Z14neighborKerneliiPjS_)
        /*0014*/ 	.word	0x00000000


	//----- nvinfo : EIATTR_REGCOUNT
	.align		4
.L_3:
        /*0018*/ 	.byte	0x04, 0x2f
        /*001a*/ 	.short	(.L_5 - .L_4)
	.align		4
.L_4:
        /*001c*/ 	.word	index@(_Z10lifeKerneliPjS_)
        /*0020*/ 	.word	0x00000018


	//----- nvinfo : EIATTR_FRAME_SIZE
	.align		4
.L_5:
        /*0024*/ 	.byte	0x04, 0x11
        /*0026*/ 	.short	(.L_7 - .L_6)
	.align		4
.L_6:
        /*0028*/ 	.word	index@(_Z10lifeKerneliPjS_)
        /*002c*/ 	.word	0x00000000


	//----- nvinfo : EIATTR_MIN_STACK_SIZE
	.align		4
.L_7:
        /*0030*/ 	.byte	0x04, 0x12
        /*0032*/ 	.short	(.L_9 - .L_8)
	.align		4
.L_8:
        /*0034*/ 	.word	index@(_Z10lifeKerneliPjS_)
        /*0038*/ 	.word	0x00000000


	//----- nvinfo : EIATTR_MIN_STACK_SIZE
	.align		4
.L_9:
        /*003c*/ 	.byte	0x04, 0x12
        /*003e*/ 	.short	(.L_11 - .L_10)
	.align		4
.L_10:
        /*0040*/ 	.word	index@(_Z14neighborKerneliiPjS_)
        /*0044*/ 	.word	0x00000000
.L_11:


//--------------------- .nv.compat                --------------------------
	.section	.nv.compat,"",@"SHT_CUDA_COMPAT_INFO"
	.align	4
        /*0000*/ 	.byte	0x02, 0x09, 0x00, 0x00, 0x02, 0x02, 0x01, 0x00, 0x02, 0x05, 0x05, 0x00, 0x03, 0x07, 0x01, 0x01
        /*0010*/ 	.byte	0x02, 0x03, 0x00, 0x00, 0x02, 0x06, 0x01, 0x00, 0x04, 0x0b, 0x08, 0x00, 0x09, 0x00, 0x00, 0x00
        /*0020*/ 	.byte	0x00, 0x00, 0x00, 0x00


//--------------------- .nv.info._Z10lifeKerneliPjS_ --------------------------
	.section	.nv.info._Z10lifeKerneliPjS_,"",@"SHT_CUDA_INFO"
	.sectionflags	@""
	.align	4


	//----- nvinfo : EIATTR_CUDA_API_VERSION
	.align		4
        /*0000*/ 	.byte	0x04, 0x37
        /*0002*/ 	.short	(.L_13 - .L_12)
.L_12:
        /*0004*/ 	.word	0x00000082


	//----- nvinfo : EIATTR_KPARAM_INFO
	.align		4
.L_13:
        /*0008*/ 	.byte	0x04, 0x17
        /*000a*/ 	.short	(.L_15 - .L_14)
.L_14:
        /*000c*/ 	.word	0x00000000
        /*0010*/ 	.short	0x0002
        /*0012*/ 	.short	0x0010
        /*0014*/ 	.byte	0x00, 0xf5, 0x21, 0x00


	//----- nvinfo : EIATTR_KPARAM_INFO
	.align		4
.L_15:
        /*0018*/ 	.byte	0x04, 0x17
        /*001a*/ 	.short	(.L_17 - .L_16)
.L_16:
        /*001c*/ 	.word	0x00000000
        /*0020*/ 	.short	0x0001
        /*0022*/ 	.short	0x0008
        /*0024*/ 	.byte	0x00, 0xf5, 0x21, 0x00


	//----- nvinfo : EIATTR_KPARAM_INFO
	.align		4
.L_17:
        /*0028*/ 	.byte	0x04, 0x17
        /*002a*/ 	.short	(.L_19 - .L_18)
.L_18:
        /*002c*/ 	.word	0x00000000
        /*0030*/ 	.short	0x0000
        /*0032*/ 	.short	0x0000
        /*0034*/ 	.byte	0x00, 0xf0, 0x11, 0x00


	//----- nvinfo : EIATTR_SPARSE_MMA_MASK
	.align		4
.L_19:
        /*0038*/ 	.byte	0x03, 0x50
        /*003a*/ 	.short	0x0000


	//----- nvinfo : EIATTR_MAXREG_COUNT
	.align		4
        /*003c*/ 	.byte	0x03, 0x1b
        /*003e*/ 	.short	0x00ff


	//----- nvinfo : EIATTR_MERCURY_ISA_VERSION
	.align		4
        /*0040*/ 	.byte	0x03, 0x5f
        /*0042*/ 	.short	0x0101


	//----- nvinfo : EIATTR_VRC_CTA_INIT_COUNT
	.align		4
        /*0044*/ 	.byte	0x02, 0x4a
	.zero		1
	.zero		1


	//----- nvinfo : EIATTR_EXIT_INSTR_OFFSETS
	.align		4
        /*0048*/ 	.byte	0x04, 0x1c
        /*004a*/ 	.short	(.L_21 - .L_20)


	//   ....[0]....
.L_20:
        /*004c*/ 	.word	0x00000090


	//   ....[1]....
        /*0050*/ 	.word	0x000003d0


	//   ....[2]....
        /*0054*/ 	.word	0x00000650


	//----- nvinfo : EIATTR_CRS_STACK_SIZE
	.align		4
.L_21:
        /*0058*/ 	.byte	0x04, 0x1e
        /*005a*/ 	.short	(.L_23 - .L_22)
.L_22:
        /*005c*/ 	.word	0x00000000


	//----- nvinfo : EIATTR_CBANK_PARAM_SIZE
	.align		4
.L_23:
        /*0060*/ 	.byte	0x03, 0x19
        /*0062*/ 	.short	0x0018


	//----- nvinfo : EIATTR_PARAM_CBANK
	.align		4
        /*0064*/ 	.byte	0x04, 0x0a
        /*0066*/ 	.short	(.L_25 - .L_24)
	.align		4
.L_24:
        /*0068*/ 	.word	index@(.nv.constant0._Z10lifeKerneliPjS_)
        /*006c*/ 	.short	0x0380
        /*006e*/ 	.short	0x0018


	//----- nvinfo : EIATTR_SW_WAR
	.align		4
.L_25:
        /*0070*/ 	.byte	0x04, 0x36
        /*0072*/ 	.short	(.L_27 - .L_26)
.L_26:
        /*0074*/ 	.word	0x00000008
.L_27:


//--------------------- .nv.info._Z14neighborKerneliiPjS_ --------------------------
	.section	.nv.info._Z14neighborKerneliiPjS_,"",@"SHT_CUDA_INFO"
	.sectionflags	@""
	.align	4


	//----- nvinfo : EIATTR_CUDA_API_VERSION
	.align		4
        /*0000*/ 	.byte	0x04, 0x37
        /*0002*/ 	.short	(.L_29 - .L_28)
.L_28:
        /*0004*/ 	.word	0x00000082


	//----- nvinfo : EIATTR_KPARAM_INFO
	.align		4
.L_29:
        /*0008*/ 	.byte	0x04, 0x17
        /*000a*/ 	.short	(.L_31 - .L_30)
.L_30:
        /*000c*/ 	.word	0x00000000
        /*0010*/ 	.short	0x0003
        /*0012*/ 	.short	0x0010
        /*0014*/ 	.byte	0x00, 0xf5, 0x21, 0x00


	//----- nvinfo : EIATTR_KPARAM_INFO
	.align		4
.L_31:
        /*0018*/ 	.byte	0x04, 0x17
        /*001a*/ 	.short	(.L_33 - .L_32)
.L_32:
        /*001c*/ 	.word	0x00000000
        /*0020*/ 	.short	0x0002
        /*0022*/ 	.short	0x0008
        /*0024*/ 	.byte	0x00, 0xf5, 0x21, 0x00


	//----- nvinfo : EIATTR_KPARAM_INFO
	.align		4
.L_33:
        /*0028*/ 	.byte	0x04, 0x17
        /*002a*/ 	.short	(.L_35 - .L_34)
.L_34:
        /*002c*/ 	.word	0x00000000
        /*0030*/ 	.short	0x0001
        /*0032*/ 	.short	0x0004
        /*0034*/ 	.byte	0x00, 0xf0, 0x11, 0x00


	//----- nvinfo : EIATTR_KPARAM_INFO
	.align		4
.L_35:
        /*0038*/ 	.byte	0x04, 0x17
        /*003a*/ 	.short	(.L_37 - .L_36)
.L_36:
        /*003c*/ 	.word	0x00000000
        /*0040*/ 	.short	0x0000
        /*0042*/ 	.short	0x0000
        /*0044*/ 	.byte	0x00, 0xf0, 0x11, 0x00


	//----- nvinfo : EIATTR_SPARSE_MMA_MASK
	.align		4
.L_37:
        /*0048*/ 	.byte	0x03, 0x50
        /*004a*/ 	.short	0x0000


	//----- nvinfo : EIATTR_MAXREG_COUNT
	.align		4
        /*004c*/ 	.byte	0x03, 0x1b
        /*004e*/ 	.short	0x00ff


	//----- nvinfo : EIATTR_MERCURY_ISA_VERSION
	.align		4
        /*0050*/ 	.byte	0x03, 0x5f
        /*0052*/ 	.short	0x0101


	//----- nvinfo : EIATTR_VRC_CTA_INIT_COUNT
	.align		4
        /*0054*/ 	.byte	0x02, 0x4a
	.zero		1
	.zero		1


	//----- nvinfo : EIATTR_EXIT_INSTR_OFFSETS
	.align		4
        /*0058*/ 	.byte	0x04, 0x1c
        /*005a*/ 	.short	(.L_39 - .L_38)


	//   ....[0]....
.L_38:
        /*005c*/ 	.word	0x00000070


	//   ....[1]....
        /*0060*/ 	.word	0x00000bd0


	//----- nvinfo : EIATTR_CRS_STACK_SIZE
	.align		4
.L_39:
        /*0064*/ 	.byte	0x04, 0x1e
        /*0066*/ 	.short	(.L_41 - .L_40)
.L_40:
        /*0068*/ 	.word	0x00000000


	//----- nvinfo : EIATTR_CBANK_PARAM_SIZE
	.align		4
.L_41:
        /*006c*/ 	.byte	0x03, 0x19
        /*006e*/ 	.short	0x0018


	//----- nvinfo : EIATTR_PARAM_CBANK
	.align		4
        /*0070*/ 	.byte	0x04, 0x0a
        /*0072*/ 	.short	(.L_43 - .L_42)
	.align		4
.L_42:
        /*0074*/ 	.word	index@(.nv.constant0._Z14neighborKerneliiPjS_)
        /*0078*/ 	.short	0x0380
        /*007a*/ 	.short	0x0018


	//----- nvinfo : EIATTR_SW_WAR
	.align		4
.L_43:
        /*007c*/ 	.byte	0x04, 0x36
        /*007e*/ 	.short	(.L_45 - .L_44)
.L_44:
        /*0080*/ 	.word	0x00000008
.L_45:


//--------------------- .nv.callgraph             --------------------------
	.section	.nv.callgraph,"",@"SHT_CUDA_CALLGRAPH"
	.align	4
	.sectionentsize	8
	.align		4
        /*0000*/ 	.word	0x00000000
	.align		4
        /*0004*/ 	.word	0xffffffff
	.align		4
        /*0008*/ 	.word	0x00000000
	.align		4
        /*000c*/ 	.word	0xfffffffe
	.align		4
        /*0010*/ 	.word	0x00000000
	.align		4
        /*0014*/ 	.word	0xfffffffd
	.align		4
        /*0018*/ 	.word	0x00000000
	.align		4
        /*001c*/ 	.word	0xfffffffc


//--------------------- .text._Z10lifeKerneliPjS_ --------------------------
	.section	.text._Z10lifeKerneliPjS_,"ax",@progbits
	.align	128
        .global         _Z10lifeKerneliPjS_
        .type           _Z10lifeKerneliPjS_,@function
        .size           _Z10lifeKerneliPjS_,(.L_x_7 - _Z10lifeKerneliPjS_)
        .other          _Z10lifeKerneliPjS_,@"STO_CUDA_ENTRY STV_DEFAULT"
_Z10lifeKerneliPjS_:
.text._Z10lifeKerneliPjS_:
[----:B------:R-:W-:Y:S01]  /*0000*/  LDC R1, c[0x0][0x37c] ;  /* 0x0000df00ff017b82 */ /* 0x000fe20000000800 */
[----:B------:R-:W0:Y:S07]  /*0010*/  S2R R7, SR_TID.X ;  /* 0x0000000000077919 */ /* 0x000e2e0000002100 */
[----:B------:R-:W0:Y:S01]  /*0020*/  S2UR UR4, SR_CTAID.X ;  /* 0x00000000000479c3 */ /* 0x000e220000002500 */
[----:B------:R-:W1:Y:S07]  /*0030*/  LDCU UR6, c[0x0][0x380] ;  /* 0x00007000ff0677ac */ /* 0x000e6e0008000800 */
[----:B------:R-:W0:Y:S01]  /*0040*/  LDC R0, c[0x0][0x360] ;  /* 0x0000d800ff007b82 */ /* 0x000e220000000800 */
[----:B------:R-:W2:Y:S01]  /*0050*/  LDCU UR5, c[0x0][0x370] ;  /* 0x00006e00ff0577ac */ /* 0x000ea20008000800 */
[----:B0-----:R-:W-:-:S02]  /*0060*/  IMAD R7, R0, UR4, R7 ;  /* 0x0000000400077c24 */ /* 0x001fc4000f8e0207 */
[----:B--2---:R-:W-:-:S03]  /*0070*/  IMAD R0, R0, UR5, RZ ;  /* 0x0000000500007c24 */ /* 0x004fc6000f8e02ff */
[----:B-1----:R-:W-:-:S13]  /*0080*/  ISETP.GE.AND P0, PT, R7, UR6, PT ;  /* 0x0000000607007c0c */ /* 0x002fda000bf06270 */
[----:B------:R-:W-:Y:S05]  /*0090*/  @P0 EXIT ;  /* 0x000000000000094d */ /* 0x000fea0003800000 */
[----:B------:R-:W0:Y:S01]  /*00a0*/  I2F.U32.RP R8, R0 ;  /* 0x0000000000087306 */ /* 0x000e220000209000 */
[C---:B------:R-:W-:Y:S01]  /*00b0*/  IMAD.IADD R4, R0.reuse, 0x1, R7 ;  /* 0x0000000100047824 */ /* 0x040fe200078e0207 */
[----:B------:R-:W-:Y:S01]  /*00c0*/  ISETP.NE.U32.AND P2, PT, R0, RZ, PT ;  /* 0x000000ff0000720c */ /* 0x000fe20003f45070 */
[----:B------:R-:W-:Y:S01]  /*00d0*/  IMAD.MOV R9, RZ, RZ, -R0 ;  /* 0x000000ffff097224 */ /* 0x000fe200078e0a00 */
[----:B------:R-:W1:Y:S01]  /*00e0*/  LDCU.64 UR4, c[0x0][0x358] ;  /* 0x00006b00ff0477ac */ /* 0x000e620008000a00 */
[----:B------:R-:W-:Y:S01]  /*00f0*/  BSSY.RECONVERGENT B0, `(.L_x_0) ;  /* 0x000002d000007945 */ /* 0x000fe20003800200 */
[C---:B------:R-:W-:Y:S02]  /*0100*/  ISETP.GE.AND P0, PT, R4.reuse, UR6, PT ;  /* 0x0000000604007c0c */ /* 0x040fe4000bf06270 */
[----:B------:R-:W-:Y:S02]  /*0110*/  VIMNMX R5, PT, PT, R4, UR6, !PT ;  /* 0x0000000604057c48 */ /* 0x000fe4000ffe0100 */
[----:B------:R-:W-:-:S04]  /*0120*/  SEL R6, RZ, 0x1, P0 ;  /* 0x00000001ff067807 */ /* 0x000fc80000000000 */
[----:B------:R-:W-:Y:S01]  /*0130*/  IADD3 R5, PT, PT, R5, -R4, -R6 ;  /* 0x8000000405057210 */ /* 0x000fe20007ffe806 */
[----:B0-----:R-:W0:Y:S02]  /*0140*/  MUFU.RCP R8, R8 ;  /* 0x0000000800087308 */ /* 0x001e240000001000 */
[----:B0-----:R-:W-:-:S06]  /*0150*/  VIADD R2, R8, 0xffffffe ;  /* 0x0ffffffe08027836 */ /* 0x001fcc0000000000 */
[----:B------:R0:W2:Y:S02]  /*0160*/  F2I.FTZ.U32.TRUNC.NTZ R3, R2 ;  /* 0x0000000200037305 */ /* 0x0000a4000021f000 */
[----:B0-----:R-:W-:Y:S02]  /*0170*/  IMAD.MOV.U32 R2, RZ, RZ, RZ ;  /* 0x000000ffff027224 */ /* 0x001fe400078e00ff */
[----:B--2---:R-:W-:-:S04]  /*0180*/  IMAD R9, R9, R3, RZ ;  /* 0x0000000309097224 */ /* 0x004fc800078e02ff */
[----:B------:R-:W-:-:S06]  /*0190*/  IMAD.HI.U32 R8, R3, R9, R2 ;  /* 0x0000000903087227 */ /* 0x000fcc00078e0002 */
[----:B------:R-:W-:-:S04]  /*01a0*/  IMAD.HI.U32 R9, R8, R5, RZ ;  /* 0x0000000508097227 */ /* 0x000fc800078e00ff */
[----:B------:R-:W-:-:S04]  /*01b0*/  IMAD.MOV R2, RZ, RZ, -R9 ;  /* 0x000000ffff027224 */ /* 0x000fc800078e0a09 */
[----:B------:R-:W-:Y:S02]  /*01c0*/  IMAD R5, R0, R2, R5 ;  /* 0x0000000200057224 */ /* 0x000fe400078e0205 */
[----:B------:R-:W0:Y:S03]  /*01d0*/  LDC.64 R2, c[0x0][0x390] ;  /* 0x0000e400ff027b82 */ /* 0x000e260000000a00 */
[----:B------:R-:W-:-:S13]  /*01e0*/  ISETP.GE.U32.AND P0, PT, R5, R0, PT ;  /* 0x000000000500720c */ /* 0x000fda0003f06070 */
[----:B------:R-:W-:Y:S02]  /*01f0*/  @P0 IMAD.IADD R5, R5, 0x1, -R0 ;  /* 0x0000000105050824 */ /* 0x000fe400078e0a00 */
[----:B------:R-:W-:-:S03]  /*0200*/  @P0 VIADD R9, R9, 0x1 ;  /* 0x0000000109090836 */ /* 0x000fc60000000000 */
[-C--:B------:R-:W-:Y:S02]  /*0210*/  ISETP.GE.U32.AND P1, PT, R5, R0.reuse, PT ;  /* 0x000000000500720c */ /* 0x080fe40003f26070 */
[----:B------:R-:W2:Y:S11]  /*0220*/  LDC.64 R4, c[0x0][0x388] ;  /* 0x0000e200ff047b82 */ /* 0x000eb60000000a00 */
[----:B------:R-:W-:Y:S01]  /*0230*/  @P1 VIADD R9, R9, 0x1 ;  /* 0x0000000109091836 */ /* 0x000fe20000000000 */
[----:B------:R-:W-:-:S05]  /*0240*/  @!P2 LOP3.LUT R9, RZ, R0, RZ, 0x33, !PT ;  /* 0x00000000ff09a212 */ /* 0x000fca00078e33ff */
[----:B------:R-:W-:-:S05]  /*0250*/  IMAD.IADD R6, R6, 0x1, R9 ;  /* 0x0000000106067824 */ /* 0x000fca00078e0209 */
[C---:B------:R-:W-:Y:S02]  /*0260*/  LOP3.LUT R8, R6.reuse, 0x3, RZ, 0xc0, !PT ;  /* 0x0000000306087812 */ /* 0x040fe400078ec0ff */
[----:B------:R-:W-:Y:S02]  /*0270*/  ISETP.GE.U32.AND P1, PT, R6, 0x3, PT ;  /* 0x000000030600780c */ /* 0x000fe40003f26070 */
[----:B------:R-:W-:-:S13]  /*0280*/  ISETP.NE.AND P0, PT, R8, 0x3, PT ;  /* 0x000000030800780c */ /* 0x000fda0003f05270 */
[----:B01----:R-:W-:Y:S05]  /*0290*/  @!P0 BRA `(.L_x_1) ;  /* 0x0000000000488947 */ /* 0x003fea0003800000 */
[----:B------:R-:W0:Y:S01]  /*02a0*/  LDC.64 R8, c[0x0][0x388] ;  /* 0x0000e200ff087b82 */ /* 0x000e220000000a00 */
[----:B------:R-:W-:-:S05]  /*02b0*/  VIADD R6, R6, 0x1 ;  /* 0x0000000106067836 */ /* 0x000fca0000000000 */
[----:B------:R-:W-:Y:S02]  /*02c0*/  LOP3.LUT R6, R6, 0x3, RZ, 0xc0, !PT ;  /* 0x0000000306067812 */ /* 0x000fe400078ec0ff */
[----:B------:R-:W1:Y:S03]  /*02d0*/  LDC.64 R10, c[0x0][0x390] ;  /* 0x0000e400ff0a7b82 */ /* 0x000e660000000a00 */
[----:B------:R-:W-:-:S07]  /*02e0*/  IMAD.MOV R6, RZ, RZ, -R6 ;  /* 0x000000ffff067224 */ /* 0x000fce00078e0a06 */
.L_x_2:
[----:B-1----:R-:W-:-:S04]  /*02f0*/  IMAD.WIDE R14, R7, 0x4, R10 ;  /* 0x00000004070e7825 */ /* 0x002fc800078e020a */
[----:B0--3--:R-:W-:Y:S02]  /*0300*/  IMAD.WIDE R12, R7, 0x4, R8 ;  /* 0x00000004070c7825 */ /* 0x009fe400078e0208 */
[----:B------:R-:W3:Y:S04]  /*0310*/  LDG.E R14, desc[UR4][R14.64] ;  /* 0x000000040e0e7981 */ /* 0x000ee8000c1e1900 */
[----:B------:R-:W4:Y:S01]  /*0320*/  LDG.E R18, desc[UR4][R12.64] ;  /* 0x000000040c127981 */ /* 0x000f22000c1e1900 */
[----:B------:R-:W-:Y:S02]  /*0330*/  VIADD R6, R6, 0x1 ;  /* 0x0000000106067836 */ /* 0x000fe40000000000 */
[----:B------:R-:W-:-:S03]  /*0340*/  IMAD.IADD R7, R0, 0x1, R7 ;  /* 0x0000000100077824 */ /* 0x000fc600078e0207 */
[----:B------:R-:W-:Y:S02]  /*0350*/  ISETP.NE.AND P0, PT, R6, RZ, PT ;  /* 0x000000ff0600720c */ /* 0x000fe40003f05270 */
[--C-:B---3--:R-:W-:Y:S02]  /*0360*/  SHF.R.U32.HI R17, RZ, 0x1, R14.reuse ;  /* 0x00000001ff117819 */ /* 0x108fe4000001160e */
[----:B------:R-:W-:Y:S02]  /*0370*/  SHF.R.U32.HI R16, RZ, 0x2, R14 ;  /* 0x00000002ff107819 */ /* 0x000fe4000001160e */
[----:B----4-:R-:W-:-:S04]  /*0380*/  LOP3.LUT R17, R17, R14, R18, 0xe0, !PT ;  /* 0x0000000e11117212 */ /* 0x010fc800078ee012 */
[----:B------:R-:W-:-:S05]  /*0390*/  LOP3.LUT R17, R17, 0x11111111, R16, 0x40, !PT ;  /* 0x1111111111117812 */ /* 0x000fca00078e4010 */
[----:B------:R3:W-:Y:S01]  /*03a0*/  STG.E desc[UR4][R12.64], R17 ;  /* 0x000000110c007986 */ /* 0x0007e2000c101904 */
[----:B------:R-:W-:Y:S05]  /*03b0*/  @P0 BRA `(.L_x_2) ;  /* 0xfffffffc00cc0947 */ /* 0x000fea000383ffff */
.L_x_1:
[----:B------:R-:W-:Y:S05]  /*03c0*/  BSYNC.RECONVERGENT B0 ;  /* 0x0000000000007941 */ /* 0x000fea0003800200 */
.L_x_0:
[----:B------:R-:W-:Y:S05]  /*03d0*/  @!P1 EXIT ;  /* 0x000000000000994d */ /* 0x000fea0003800000 */
.L_x_3:
[----:B0-----:R-:W-:-:S04]  /*03e0*/  IMAD.WIDE R10, R7, 0x4, R2 ;  /* 0x00000004070a7825 */ /* 0x001fc800078e0202 */
[----:B--23--:R-:W-:Y:S01]  /*03f0*/  IMAD.WIDE R16, R7, 0x4, R4 ;  /* 0x0000000407107825 */ /* 0x00cfe200078e0204 */
[----:B------:R-:W2:Y:S04]  /*0400*/  LDG.E R6, desc[UR4][R10.64] ;  /* 0x000000040a067981 */ /* 0x000ea8000c1e1900 */
[----:B------:R-:W3:Y:S01]  /*0410*/  LDG.E R12, desc[UR4][R16.64] ;  /* 0x00000004100c7981 */ /* 0x000ee2000c1e1900 */
[--C-:B--2---:R-:W-:Y:S02]  /*0420*/  SHF.R.U32.HI R9, RZ, 0x1, R6.reuse ;  /* 0x00000001ff097819 */ /* 0x104fe40000011606 */
[----:B------:R-:W-:Y:S02]  /*0430*/  SHF.R.U32.HI R8, RZ, 0x2, R6 ;  /* 0x00000002ff087819 */ /* 0x000fe40000011606 */
[----:B---3--:R-:W-:Y:S01]  /*0440*/  LOP3.LUT R9, R9, R6, R12, 0xe0, !PT ;  /* 0x0000000609097212 */ /* 0x008fe200078ee00c */
[----:B------:R-:W-:-:S03]  /*0450*/  IMAD.WIDE R12, R0, 0x4, R10 ;  /* 0x00000004000c7825 */ /* 0x000fc600078e020a */
[----:B------:R-:W-:Y:S01]  /*0460*/  LOP3.LUT R19, R9, 0x11111111, R8, 0x40, !PT ;  /* 0x1111111109137812 */ /* 0x000fe200078e4008 */
[----:B------:R-:W-:-:S04]  /*0470*/  IMAD.WIDE R8, R0, 0x4, R16 ;  /* 0x0000000400087825 */ /* 0x000fc800078e0210 */
[----:B------:R0:W-:Y:S04]  /*0480*/  STG.E desc[UR4][R16.64], R19 ;  /* 0x0000001310007986 */ /* 0x0001e8000c101904 */
[----:B------:R-:W2:Y:S04]  /*0490*/  LDG.E R6, desc[UR4][R12.64] ;  /* 0x000000040c067981 */ /* 0x000ea8000c1e1900 */
[----:B------:R-:W3:Y:S01]  /*04a0*/  LDG.E R14, desc[UR4][R8.64] ;  /* 0x00000004080e7981 */ /* 0x000ee2000c1e1900 */
[--C-:B--2---:R-:W-:Y:S02]  /*04b0*/  SHF.R.U32.HI R11, RZ, 0x1, R6.reuse ;  /* 0x00000001ff0b7819 */ /* 0x104fe40000011606 */
[----:B------:R-:W-:-:S02]  /*04c0*/  SHF.R.U32.HI R10, RZ, 0x2, R6 ;  /* 0x00000002ff0a7819 */ /* 0x000fc40000011606 */
[----:B---3--:R-:W-:Y:S01]  /*04d0*/  LOP3.LUT R11, R11, R6, R14, 0xe0, !PT ;  /* 0x000000060b0b7212 */ /* 0x008fe200078ee00e */
[----:B------:R-:W-:-:S03]  /*04e0*/  IMAD.WIDE R14, R0, 0x4, R12 ;  /* 0x00000004000e7825 */ /* 0x000fc600078e020c */
[----:B------:R-:W-:Y:S01]  /*04f0*/  LOP3.LUT R21, R11, 0x11111111, R10, 0x40, !PT ;  /* 0x111111110b157812 */ /* 0x000fe200078e400a */
[----:B------:R-:W-:-:S04]  /*0500*/  IMAD.WIDE R10, R0, 0x4, R8 ;  /* 0x00000004000a7825 */ /* 0x000fc800078e0208 */
[----:B------:R1:W-:Y:S04]  /*0510*/  STG.E desc[UR4][R8.64], R21 ;  /* 0x0000001508007986 */ /* 0x0003e8000c101904 */
[----:B------:R-:W2:Y:S04]  /*0520*/  LDG.E R6, desc[UR4][R14.64] ;  /* 0x000000040e067981 */ /* 0x000ea8000c1e1900 */
[----:B0-----:R-:W3:Y:S01]  /*0530*/  LDG.E R16, desc[UR4][R10.64] ;  /* 0x000000040a107981 */ /* 0x001ee2000c1e1900 */
        /* <DEDUP_REMOVED lines=8> */
[----:B-1----:R-:W3:Y:S01]  /*05c0*/  LDG.E R8, desc[UR4][R16.64] ;  /* 0x0000000410087981 */ /* 0x002ee2000c1e1900 */
[----:B------:R-:W-:-:S05]  /*05d0*/  IMAD R7, R0, 0x4, R7 ;  /* 0x0000000400077824 */ /* 0x000fca00078e0207 */
[----:B------:R-:W-:Y:S02]  /*05e0*/  ISETP.GE.AND P0, PT, R7, UR6, PT ;  /* 0x0000000607007c0c */ /* 0x000fe4000bf06270 */
[--C-:B--2---:R-:W-:Y:S02]  /*05f0*/  SHF.R.U32.HI R9, RZ, 0x1, R12.reuse ;  /* 0x00000001ff097819 */ /* 0x104fe4000001160c */
[----:B------:R-:W-:Y:S02]  /*0600*/  SHF.R.U32.HI R6, RZ, 0x2, R12 ;  /* 0x00000002ff067819 */ /* 0x000fe4000001160c */
[----:B---3--:R-:W-:-:S04]  /*0610*/  LOP3.LUT R9, R9, R12, R8, 0xe0, !PT ;  /* 0x0000000c09097212 */ /* 0x008fc800078ee008 */
[----:B------:R-:W-:-:S05]  /*0620*/  LOP3.LUT R9, R9, 0x11111111, R6, 0x40, !PT ;  /* 0x1111111109097812 */ /* 0x000fca00078e4006 */
[----:B------:R0:W-:Y:S01]  /*0630*/  STG.E desc[UR4][R16.64], R9 ;  /* 0x0000000910007986 */ /* 0x0001e2000c101904 */
[----:B------:R-:W-:Y:S05]  /*0640*/  @!P0 BRA `(.L_x_3) ;  /* 0xfffffffc00648947 */ /* 0x000fea000383ffff */
[----:B------:R-:W-:Y:S05]  /*0650*/  EXIT ;  /* 0x000000000000794d */ /* 0x000fea0003800000 */
.L_x_4:
[----:B------:R-:W-:-:S00]  /*0660*/  BRA `(.L_x_4) ;  /* 0xfffffffc00fc7947 */ /* 0x000fc0000383ffff */
[----:B------:R-:W-:-:S00]  /*0670*/  NOP ;  /* 0x0000000000007918 */ /* 0x000fc00000000000 */
        /* <DEDUP_REMOVED lines=8> */
.L_x_7:


//--------------------- .text._Z14neighborKerneliiPjS_ --------------------------
	.section	.text._Z14neighborKerneliiPjS_,"ax",@progbits
	.align	128
        .global         _Z14neighborKerneliiPjS_
        .type           _Z14neighborKerneliiPjS_,@function
        .size           _Z14neighborKerneliiPjS_,(.L_x_8 - _Z14neighborKerneliiPjS_)
        .other          _Z14neighborKerneliiPjS_,@"STO_CUDA_ENTRY STV_DEFAULT"
_Z14neighborKerneliiPjS_:
.text._Z14neighborKerneliiPjS_:
[----:B------:R-:W-:Y:S01]  /*0000*/  LDC R1, c[0x0][0x37c] ;  /* 0x0000df00ff017b82 */ /* 0x000fe20000000800 */
[----:B------:R-:W0:Y:S07]  /*0010*/  S2R R0, SR_TID.X ;  /* 0x0000000000007919 */ /* 0x000e2e0000002100 */
[----:B------:R-:W0:Y:S08]  /*0020*/  S2UR UR4, SR_CTAID.X ;  /* 0x00000000000479c3 */ /* 0x000e300000002500 */
[----:B------:R-:W0:Y:S08]  /*0030*/  LDC R9, c[0x0][0x360] ;  /* 0x0000d800ff097b82 */ /* 0x000e300000000800 */
[----:B------:R-:W1:Y:S01]  /*0040*/  LDC R14, c[0x0][0x380] ;  /* 0x0000e000ff0e7b82 */ /* 0x000e620000000800 */
[----:B0-----:R-:W-:-:S05]  /*0050*/  IMAD R15, R9, UR4, R0 ;  /* 0x00000004090f7c24 */ /* 0x001fca000f8e0200 */
[----:B-1----:R-:W-:-:S13]  /*0060*/  ISETP.GE.AND P0, PT, R15, R14, PT ;  /* 0x0000000e0f00720c */ /* 0x002fda0003f06270 */
[----:B------:R-:W-:Y:S05]  /*0070*/  @P0 EXIT ;  /* 0x000000000000094d */ /* 0x000fea0003800000 */
[----:B------:R-:W-:Y:S01]  /*0080*/  IABS R0, R14 ;  /* 0x0000000e00007213 */ /* 0x000fe20000000000 */
[----:B------:R-:W0:Y:S01]  /*0090*/  LDC.64 R2, c[0x0][0x390] ;  /* 0x0000e400ff027b82 */ /* 0x000e220000000a00 */
[----:B------:R-:W1:Y:S01]  /*00a0*/  LDCU UR4, c[0x0][0x370] ;  /* 0x00006e00ff0477ac */ /* 0x000e620008000800 */
[----:B------:R-:W-:Y:S01]  /*00b0*/  IMAD.MOV.U32 R12, RZ, RZ, RZ ;  /* 0x000000ffff0c7224 */ /* 0x000fe200078e00ff */
[----:B------:R-:W2:Y:S01]  /*00c0*/  I2F.RP R8, R0 ;  /* 0x0000000000087306 */ /* 0x000ea20000209400 */
[----:B------:R-:W-:Y:S01]  /*00d0*/  IADD3 R14, PT, PT, R14, -0x1, RZ ;  /* 0xffffffff0e0e7810 */ /* 0x000fe20007ffe0ff */
[----:B------:R-:W3:Y:S03]  /*00e0*/  LDCU.64 UR6, c[0x0][0x358] ;  /* 0x00006b00ff0677ac */ /* 0x000ee60008000a00 */
[----:B------:R-:W4:Y:S08]  /*00f0*/  LDC.64 R4, c[0x0][0x388] ;  /* 0x0000e200ff047b82 */ /* 0x000f300000000a00 */
[----:B------:R-:W0:Y:S01]  /*0100*/  LDC.64 R6, c[0x0][0x380] ;  /* 0x0000e000ff067b82 */ /* 0x000e220000000a00 */
[----:B--2---:R-:W2:Y:S02]  /*0110*/  MUFU.RCP R8, R8 ;  /* 0x0000000800087308 */ /* 0x004ea40000001000 */
[----:B--2---:R-:W-:-:S06]  /*0120*/  VIADD R13, R8, 0xffffffe ;  /* 0x0ffffffe080d7836 */ /* 0x004fcc0000000000 */
[----:B------:R-:W2:Y:S02]  /*0130*/  F2I.FTZ.U32.TRUNC.NTZ R13, R13 ;  /* 0x0000000d000d7305 */ /* 0x000ea4000021f000 */
[----:B--2---:R-:W-:-:S04]  /*0140*/  IMAD.MOV R11, RZ, RZ, -R13 ;  /* 0x000000ffff0b7224 */ /* 0x004fc800078e0a0d */
[----:B------:R-:W-:-:S04]  /*0150*/  IMAD R11, R11, R0, RZ ;  /* 0x000000000b0b7224 */ /* 0x000fc800078e02ff */
[----:B------:R-:W-:-:S04]  /*0160*/  IMAD.HI.U32 R12, R13, R11, R12 ;  /* 0x0000000b0d0c7227 */ /* 0x000fc800078e000c */
[----:B01-34-:R-:W-:-:S07]  /*0170*/  IMAD R13, R9, UR4, RZ ;  /* 0x00000004090d7c24 */ /* 0x01bfce000f8e02ff */
.L_x_5:
[----:B------:R-:W-:Y:S01]  /*0180*/  IMAD.IADD R20, R15, 0x1, R6 ;  /* 0x000000010f147824 */ /* 0x000fe200078e0206 */
[-C--:B------:R-:W-:Y:S02]  /*0190*/  IABS R16, R6.reuse ;  /* 0x0000000600107213 */ /* 0x080fe40000000000 */
[----:B0-----:R-:W-:Y:S01]  /*01a0*/  LOP3.LUT R17, RZ, R6, RZ, 0x33, !PT ;  /* 0x00000006ff117212 */ /* 0x001fe200078e33ff */
[----:B------:R-:W-:Y:S01]  /*01b0*/  IMAD.IADD R9, R20, 0x1, -R7 ;  /* 0x0000000114097824 */ /* 0x000fe200078e0a07 */
[----:B------:R-:W0:Y:S04]  /*01c0*/  I2F.RP R10, R16 ;  /* 0x00000010000a7306 */ /* 0x000e280000209400 */
[----:B------:R-:W-:Y:S02]  /*01d0*/  IABS R11, R9 ;  /* 0x00000009000b7213 */ /* 0x000fe40000000000 */
[----:B------:R-:W-:-:S03]  /*01e0*/  ISETP.GE.AND P1, PT, R9, RZ, PT ;  /* 0x000000ff0900720c */ /* 0x000fc60003f26270 */
[----:B------:R-:W-:-:S04]  /*01f0*/  IMAD.HI.U32 R12, R12, R11, RZ ;  /* 0x0000000b0c0c7227 */ /* 0x000fc800078e00ff */
[----:B------:R-:W-:Y:S01]  /*0200*/  IMAD.MOV R12, RZ, RZ, -R12 ;  /* 0x000000ffff0c7224 */ /* 0x000fe200078e0a0c */
[----:B0-----:R-:W0:Y:S03]  /*0210*/  MUFU.RCP R10, R10 ;  /* 0x0000000a000a7308 */ /* 0x001e260000001000 */
[----:B------:R-:W-:-:S05]  /*0220*/  IMAD R11, R16, R12, R11 ;  /* 0x0000000c100b7224 */ /* 0x000fca00078e020b */
[----:B------:R-:W-:Y:S01]  /*0230*/  ISETP.GT.U32.AND P0, PT, R0, R11, PT ;  /* 0x0000000b0000720c */ /* 0x000fe20003f04070 */
[----:B0-----:R-:W-:-:S12]  /*0240*/  VIADD R8, R10, 0xffffffe ;  /* 0x0ffffffe0a087836 */ /* 0x001fd80000000000 */
[----:B------:R-:W-:Y:S01]  /*0250*/  @!P0 IADD3 R11, PT, PT, R11, -R16, RZ ;  /* 0x800000100b0b8210 */ /* 0x000fe20007ffe0ff */
[----:B------:R0:W1:Y:S03]  /*0260*/  F2I.FTZ.U32.TRUNC.NTZ R9, R8 ;  /* 0x0000000800097305 */ /* 0x000066000021f000 */
[----:B------:R-:W-:Y:S01]  /*0270*/  ISETP.GT.U32.AND P0, PT, R0, R11, PT ;  /* 0x0000000b0000720c */ /* 0x000fe20003f04070 */
[----:B0-----:R-:W-:Y:S02]  /*0280*/  HFMA2 R8, -RZ, RZ, 0, 0 ;  /* 0x00000000ff087431 */ /* 0x001fe400000001ff */
[----:B-1----:R-:W-:-:S10]  /*0290*/  IMAD.MOV R19, RZ, RZ, -R9 ;  /* 0x000000ffff137224 */ /* 0x002fd400078e0a09 */
[----:B------:R-:W-:Y:S01]  /*02a0*/  @!P0 IMAD.IADD R11, R11, 0x1, -R16 ;  /* 0x000000010b0b8824 */ /* 0x000fe200078e0a10 */
[----:B------:R-:W-:Y:S01]  /*02b0*/  ISETP.NE.AND P0, PT, R6, RZ, PT ;  /* 0x000000ff0600720c */ /* 0x000fe20003f05270 */
[----:B------:R-:W-:-:S03]  /*02c0*/  IMAD R19, R19, R16, RZ ;  /* 0x0000001013137224 */ /* 0x000fc600078e02ff */
[----:B------:R-:W-:Y:S01]  /*02d0*/  @!P1 IADD3 R11, PT, PT, -R11, RZ, RZ ;  /* 0x000000ff0b0b9210 */ /* 0x000fe20007ffe1ff */
[----:B------:R-:W-:-:S03]  /*02e0*/  IMAD.HI.U32 R12, R9, R19, R8 ;  /* 0x00000013090c7227 */ /* 0x000fc600078e0008 */
[----:B------:R-:W-:-:S05]  /*02f0*/  SEL R11, R17, R11, !P0 ;  /* 0x0000000b110b7207 */ /* 0x000fca0004000000 */
[----:B------:R-:W-:Y:S02]  /*0300*/  IMAD.IADD R21, R14, 0x1, R11 ;  /* 0x000000010e157824 */ /* 0x000fe400078e020b */
[----:B------:R-:W-:-:S03]  /*0310*/  IMAD.WIDE R10, R11, 0x4, R4 ;  /* 0x000000040b0a7825 */ /* 0x000fc600078e0204 */
[----:B------:R-:W-:Y:S02]  /*0320*/  IABS R0, R21 ;  /* 0x0000001500007213 */ /* 0x000fe40000000000 */
[----:B------:R-:W-:-:S03]  /*0330*/  ISETP.GE.AND P2, PT, R21, RZ, PT ;  /* 0x000000ff1500720c */ /* 0x000fc60003f46270 */
[----:B------:R-:W-:-:S04]  /*0340*/  IMAD.MOV.U32 R9, RZ, RZ, R0 ;  /* 0x000000ffff097224 */ /* 0x000fc800078e0000 */
[----:B------:R-:W-:-:S04]  /*0350*/  IMAD.HI.U32 R0, R12, R9, RZ ;  /* 0x000000090c007227 */ /* 0x000fc800078e00ff */
[----:B------:R-:W-:-:S04]  /*0360*/  IMAD.MOV R0, RZ, RZ, -R0 ;  /* 0x000000ffff007224 */ /* 0x000fc800078e0a00 */
[----:B------:R-:W-:Y:S01]  /*0370*/  IMAD R9, R16, R0, R9 ;  /* 0x0000000010097224 */ /* 0x000fe200078e0209 */
[----:B------:R-:W-:-:S04]  /*0380*/  MOV R0, R16 ;  /* 0x0000001000007202 */ /* 0x000fc80000000f00 */
[----:B------:R-:W-:-:S13]  /*0390*/  ISETP.GT.U32.AND P1, PT, R0, R9, PT ;  /* 0x000000090000720c */ /* 0x000fda0003f24070 */
[----:B------:R-:W-:-:S05]  /*03a0*/  @!P1 IMAD.IADD R9, R9, 0x1, -R16 ;  /* 0x0000000109099824 */ /* 0x000fca00078e0a10 */
[----:B------:R-:W-:-:S13]  /*03b0*/  ISETP.GT.U32.AND P1, PT, R0, R9, PT ;  /* 0x000000090000720c */ /* 0x000fda0003f24070 */
[----:B------:R-:W-:-:S05]  /*03c0*/  @!P1 IMAD.IADD R9, R9, 0x1, -R16 ;  /* 0x0000000109099824 */ /* 0x000fca00078e0a10 */
[----:B------:R-:W-:-:S04]  /*03d0*/  @!P2 IADD3 R9, PT, PT, -R9, RZ, RZ ;  /* 0x000000ff0909a210 */ /* 0x000fc80007ffe1ff */
[----:B------:R-:W-:Y:S01]  /*03e0*/  SEL R19, R17, R9, !P0 ;  /* 0x0000000911137207 */ /* 0x000fe20004000000 */
[----:B------:R-:W-:-:S04]  /*03f0*/  IMAD.WIDE R8, R15, 0x4, R2 ;  /* 0x000000040f087825 */ /* 0x000fc800078e0202 */
[----:B------:R-:W-:Y:S01]  /*0400*/  IMAD.WIDE R18, R19, 0x4, R4 ;  /* 0x0000000413127825 */ /* 0x000fe200078e0204 */
[----:B------:R-:W-:Y:S04]  /*0410*/  STG.E desc[UR6][R8.64], RZ ;  /* 0x000000ff08007986 */ /* 0x000fe8000c101906 */
[----:B------:R-:W2:Y:S04]  /*0420*/  LDG.E R23, desc[UR6][R10.64] ;  /* 0x000000060a177981 */ /* 0x000ea8000c1e1900 */
[----:B------:R-:W2:Y:S01]  /*0430*/  LDG.E R18, desc[UR6][R18.64] ;  /* 0x0000000612127981 */ /* 0x000ea2000c1e1900 */
[----:B------:R-:W-:-:S05]  /*0440*/  VIADD R21, R21, 0x2 ;  /* 0x0000000215157836 */ /* 0x000fca0000000000 */
[----:B------:R-:W-:-:S05]  /*0450*/  IABS R25, R21 ;  /* 0x0000001500197213 */ /* 0x000fca0000000000 */
[----:B------:R-:W-:-:S04]  /*0460*/  IMAD.HI.U32 R24, R12, R25, RZ ;  /* 0x000000190c187227 */ /* 0x000fc800078e00ff */
[----:B------:R-:W-:-:S04]  /*0470*/  IMAD.MOV R24, RZ, RZ, -R24 ;  /* 0x000000ffff187224 */ /* 0x000fc800078e0a18 */
[----:B------:R-:W-:-:S05]  /*0480*/  IMAD R25, R16, R24, R25 ;  /* 0x0000001810197224 */ /* 0x000fca00078e0219 */
[----:B------:R-:W-:Y:S02]  /*0490*/  ISETP.GT.U32.AND P1, PT, R0, R25, PT ;  /* 0x000000190000720c */ /* 0x000fe40003f24070 */
[----:B--2---:R-:W-:-:S05]  /*04a0*/  SHF.L.W.U32.HI R23, R23, 0x1c, R18 ;  /* 0x0000001c17177819 */ /* 0x004fca0000010e12 */
[----:B------:R0:W-:Y:S04]  /*04b0*/  STG.E desc[UR6][R8.64], R23 ;  /* 0x0000001708007986 */ /* 0x0001e8000c101906 */
[----:B------:R-:W2:Y:S02]  /*04c0*/  LDG.E R22, desc[UR6][R10.64] ;  /* 0x000000060a167981 */ /* 0x000ea4000c1e1900 */
[----:B------:R-:W-:Y:S02]  /*04d0*/  @!P1 IADD3 R25, PT, PT, R25, -R16, RZ ;  /* 0x8000001019199210 */ /* 0x000fe40007ffe0ff */
[----:B------:R-:W-:Y:S02]  /*04e0*/  ISETP.GE.AND P2, PT, R21, RZ, PT ;  /* 0x000000ff1500720c */ /* 0x000fe40003f46270 */
[----:B------:R-:W-:-:S13]  /*04f0*/  ISETP.GT.U32.AND P1, PT, R0, R25, PT ;  /* 0x000000190000720c */ /* 0x000fda0003f24070 */
[----:B------:R-:W-:-:S04]  /*0500*/  @!P1 IMAD.IADD R25, R25, 0x1, -R16 ;  /* 0x0000000119199824 */ /* 0x000fc800078e0a10 */
[----:B------:R-:W-:-:S05]  /*0510*/  @!P2 IMAD.MOV R25, RZ, RZ, -R25 ;  /* 0x000000ffff19a224 */ /* 0x000fca00078e0a19 */
[----:B------:R-:W-:-:S05]  /*0520*/  SEL R19, R17, R25, !P0 ;  /* 0x0000001911137207 */ /* 0x000fca0004000000 */
[----:B------:R-:W-:Y:S01]  /*0530*/  IMAD.WIDE R18, R19, 0x4, R4 ;  /* 0x0000000413127825 */ /* 0x000fe200078e0204 */
[----:B------:R-:W-:Y:S02]  /*0540*/  ISETP.GE.AND P2, PT, R20, RZ, PT ;  /* 0x000000ff1400720c */ /* 0x000fe40003f46270 */
[----:B--2---:R-:W-:-:S05]  /*0550*/  IADD3 R21, PT, PT, R23, R22, RZ ;  /* 0x0000001617157210 */ /* 0x004fca0007ffe0ff */
[----:B------:R1:W-:Y:S04]  /*0560*/  STG.E desc[UR6][R8.64], R21 ;  /* 0x0000001508007986 */ /* 0x0003e8000c101906 */
[----:B------:R2:W1:Y:S04]  /*0570*/  LDG.E R10, desc[UR6][R10.64] ;  /* 0x000000060a0a7981 */ /* 0x000468000c1e1900 */
[----:B------:R3:W1:Y:S01]  /*0580*/  LDG.E R18, desc[UR6][R18.64] ;  /* 0x0000000612127981 */ /* 0x000662000c1e1900 */
[----:B0-----:R-:W-:-:S05]  /*0590*/  IABS R23, R20 ;  /* 0x0000001400177213 */ /* 0x001fca0000000000 */
[----:B------:R-:W-:-:S04]  /*05a0*/  IMAD.HI.U32 R22, R12, R23, RZ ;  /* 0x000000170c167227 */ /* 0x000fc800078e00ff */
[----:B------:R-:W-:-:S04]  /*05b0*/  IMAD.MOV R22, RZ, RZ, -R22 ;  /* 0x000000ffff167224 */ /* 0x000fc800078e0a16 */
[----:B------:R-:W-:-:S05]  /*05c0*/  IMAD R23, R16, R22, R23 ;  /* 0x0000001610177224 */ /* 0x000fca00078e0217 */
[----:B------:R-:W-:-:S13]  /*05d0*/  ISETP.GT.U32.AND P1, PT, R0, R23, PT ;  /* 0x000000170000720c */ /* 0x000fda0003f24070 */
[----:B------:R-:W-:-:S05]  /*05e0*/  @!P1 IMAD.IADD R23, R23, 0x1, -R16 ;  /* 0x0000000117179824 */ /* 0x000fca00078e0a10 */
[----:B------:R-:W-:-:S13]  /*05f0*/  ISETP.GT.U32.AND P1, PT, R0, R23, PT ;  /* 0x000000170000720c */ /* 0x000fda0003f24070 */
[----:B------:R-:W-:-:S05]  /*0600*/  @!P1 IADD3 R23, PT, PT, R23, -R16, RZ ;  /* 0x8000001017179210 */ /* 0x000fca0007ffe0ff */
[----:B------:R-:W-:-:S05]  /*0610*/  @!P2 IMAD.MOV R23, RZ, RZ, -R23 ;  /* 0x000000ffff17a224 */ /* 0x000fca00078e0a17 */
[----:B--2---:R-:W-:-:S05]  /*0620*/  SEL R11, R17, R23, !P0 ;  /* 0x00000017110b7207 */ /* 0x004fca0004000000 */
[----:B------:R-:W-:-:S05]  /*0630*/  IMAD.IADD R22, R14, 0x1, R11 ;  /* 0x000000010e167824 */ /* 0x000fca00078e020b */
[----:B------:R-:W-:Y:S02]  /*0640*/  IABS R23, R22 ;  /* 0x0000001600177213 */ /* 0x000fe40000000000 */
[----:B------:R-:W-:-:S03]  /*0650*/  ISETP.GE.AND P2, PT, R22, RZ, PT ;  /* 0x000000ff1600720c */ /* 0x000fc60003f46270 */
[----:B---3--:R-:W-:-:S05]  /*0660*/  IMAD.HI.U32 R19, R12, R23, RZ ;  /* 0x000000170c137227 */ /* 0x008fca00078e00ff */
[----:B------:R-:W-:-:S05]  /*0670*/  IADD3 R19, PT, PT, -R19, RZ, RZ ;  /* 0x000000ff13137210 */ /* 0x000fca0007ffe1ff */
[----:B------:R-:W-:-:S05]  /*0680*/  IMAD R19, R16, R19, R23 ;  /* 0x0000001310137224 */ /* 0x000fca00078e0217 */
[----:B------:R-:W-:-:S13]  /*0690*/  ISETP.GT.U32.AND P1, PT, R0, R19, PT ;  /* 0x000000130000720c */ /* 0x000fda0003f24070 */
[----:B------:R-:W-:-:S05]  /*06a0*/  @!P1 IMAD.IADD R19, R19, 0x1, -R16 ;  /* 0x0000000113139824 */ /* 0x000fca00078e0a10 */
[----:B------:R-:W-:-:S13]  /*06b0*/  ISETP.GT.U32.AND P1, PT, R0, R19, PT ;  /* 0x000000130000720c */ /* 0x000fda0003f24070 */
[----:B------:R-:W-:-:S05]  /*06c0*/  @!P1 IMAD.IADD R19, R19, 0x1, -R16 ;  /* 0x0000000113139824 */ /* 0x000fca00078e0a10 */
[----:B------:R-:W-:-:S04]  /*06d0*/  @!P2 IADD3 R19, PT, PT, -R19, RZ, RZ ;  /* 0x000000ff1313a210 */ /* 0x000fc80007ffe1ff */
[----:B------:R-:W-:Y:S02]  /*06e0*/  SEL R19, R17, R19, !P0 ;  /* 0x0000001311137207 */ /* 0x000fe40004000000 */
[----:B-1----:R-:W-:-:S03]  /*06f0*/  LEA.HI R21, R18, R21, R10, 0x4 ;  /* 0x0000001512157211 */ /* 0x002fc600078f200a */
[----:B------:R-:W-:-:S04]  /*0700*/  IMAD.WIDE R18, R19, 0x4, R4 ;  /* 0x0000000413127825 */ /* 0x000fc800078e0204 */
[----:B------:R-:W-:Y:S01]  /*0710*/  IMAD.WIDE R10, R11, 0x4, R4 ;  /* 0x000000040b0a7825 */ /* 0x000fe200078e0204 */
[----:B------:R0:W-:Y:S04]  /*0720*/  STG.E desc[UR6][R8.64], R21 ;  /* 0x0000001508007986 */ /* 0x0001e8000c101906 */
[----:B------:R1:W0:Y:S04]  /*0730*/  LDG.E R18, desc[UR6][R18.64] ;  /* 0x0000000612127981 */ /* 0x000228000c1e1900 */
[----:B------:R-:W0:Y:S01]  /*0740*/  LDG.E R23, desc[UR6][R10.64] ;  /* 0x000000060a177981 */ /* 0x000e22000c1e1900 */
[----:B------:R-:W-:-:S05]  /*0750*/  VIADD R22, R22, 0x2 ;  /* 0x0000000216167836 */ /* 0x000fca0000000000 */
[----:B------:R-:W-:Y:S02]  /*0760*/  IABS R25, R22 ;  /* 0x0000001600197213 */ /* 0x000fe40000000000 */
[----:B------:R-:W-:-:S03]  /*0770*/  ISETP.GE.AND P2, PT, R22, RZ, PT ;  /* 0x000000ff1600720c */ /* 0x000fc60003f46270 */
[----:B------:R-:W-:-:S04]  /*0780*/  IMAD.HI.U32 R24, R12, R25, RZ ;  /* 0x000000190c187227 */ /* 0x000fc800078e00ff */
[----:B------:R-:W-:-:S04]  /*0790*/  IMAD.MOV R24, RZ, RZ, -R24 ;  /* 0x000000ffff187224 */ /* 0x000fc800078e0a18 */
[----:B------:R-:W-:-:S05]  /*07a0*/  IMAD R25, R16, R24, R25 ;  /* 0x0000001810197224 */ /* 0x000fca00078e0219 */
[----:B------:R-:W-:-:S13]  /*07b0*/  ISETP.GT.U32.AND P1, PT, R0, R25, PT ;  /* 0x000000190000720c */ /* 0x000fda0003f24070 */
[----:B------:R-:W-:-:S04]  /*07c0*/  @!P1 IADD3 R25, PT, PT, R25, -R16, RZ ;  /* 0x8000001019199210 */ /* 0x000fc80007ffe0ff */
[----:B------:R-:W-:-:S13]  /*07d0*/  ISETP.GT.U32.AND P1, PT, R0, R25, PT ;  /* 0x000000190000720c */ /* 0x000fda0003f24070 */
[----:B------:R-:W-:-:S04]  /*07e0*/  @!P1 IMAD.IADD R25, R25, 0x1, -R16 ;  /* 0x0000000119199824 */ /* 0x000fc800078e0a10 */
[----:B------:R-:W-:-:S05]  /*07f0*/  @!P2 IMAD.MOV R25, RZ, RZ, -R25 ;  /* 0x000000ffff19a224 */ /* 0x000fca00078e0a19 */
[----:B-1----:R-:W-:Y:S02]  /*0800*/  SEL R19, R17, R25, !P0 ;  /* 0x0000001911137207 */ /* 0x002fe40004000000 */
[----:B------:R-:W-:-:S04]  /*0810*/  IADD3 R20, PT, PT, R20, R7, RZ ;  /* 0x0000000714147210 */ /* 0x000fc80007ffe0ff */
[----:B------:R-:W-:Y:S02]  /*0820*/  ISETP.GE.AND P2, PT, R20, RZ, PT ;  /* 0x000000ff1400720c */ /* 0x000fe40003f46270 */
[----:B0-----:R-:W-:Y:S01]  /*0830*/  LEA.HI R21, R23, R21, R18, 0x1c ;  /* 0x0000001517157211 */ /* 0x001fe200078fe012 */
[----:B------:R-:W-:-:S04]  /*0840*/  IMAD.WIDE R18, R19, 0x4, R4 ;  /* 0x0000000413127825 */ /* 0x000fc800078e0204 */
[----:B------:R0:W-:Y:S04]  /*0850*/  STG.E desc[UR6][R8.64], R21 ;  /* 0x0000001508007986 */ /* 0x0001e8000c101906 */
[----:B------:R-:W2:Y:S04]  /*0860*/  LDG.E R10, desc[UR6][R10.64] ;  /* 0x000000060a0a7981 */ /* 0x000ea8000c1e1900 */
[----:B------:R1:W2:Y:S01]  /*0870*/  LDG.E R18, desc[UR6][R18.64] ;  /* 0x0000000612127981 */ /* 0x0002a2000c1e1900 */
[----:B------:R-:W-:-:S05]  /*0880*/  IABS R23, R20 ;  /* 0x0000001400177213 */ /* 0x000fca0000000000 */
        /* <DEDUP_REMOVED lines=8> */
[----:B-1----:R-:W-:-:S05]  /*0910*/  SEL R19, R17, R23, !P0 ;  /* 0x0000001711137207 */ /* 0x002fca0004000000 */
[----:B------:R-:W-:-:S05]  /*0920*/  IMAD.IADD R20, R14, 0x1, R19 ;  /* 0x000000010e147824 */ /* 0x000fca00078e0213 */
[----:B------:R-:W-:Y:S02]  /*0930*/  IABS R23, R20 ;  /* 0x0000001400177213 */ /* 0x000fe40000000000 */
[----:B------:R-:W-:-:S03]  /*0940*/  ISETP.GE.AND P2, PT, R20, RZ, PT ;  /* 0x000000ff1400720c */ /* 0x000fc60003f46270 */
[----:B------:R-:W-:-:S05]  /*0950*/  IMAD.HI.U32 R11, R12, R23, RZ ;  /* 0x000000170c0b7227 */ /* 0x000fca00078e00ff */
        /* <DEDUP_REMOVED lines=8> */
[----:B--2---:R-:W-:-:S03]  /*09e0*/  LEA.HI R27, R18, R21, R10, 0x4 ;  /* 0x00000015121b7211 */ /* 0x004fc600078f200a */
[----:B------:R-:W-:-:S04]  /*09f0*/  IMAD.WIDE R10, R11, 0x4, R4 ;  /* 0x000000040b0a7825 */ /* 0x000fc800078e0204 */
[----:B------:R-:W-:Y:S01]  /*0a00*/  IMAD.WIDE R18, R19, 0x4, R4 ;  /* 0x0000000413127825 */ /* 0x000fe200078e0204 */
[----:B------:R-:W-:Y:S04]  /*0a10*/  STG.E desc[UR6][R8.64], R27 ;  /* 0x0000001b08007986 */ /* 0x000fe8000c101906 */
[----:B------:R-:W2:Y:S04]  /*0a20*/  LDG.E R10, desc[UR6][R10.64] ;  /* 0x000000060a0a7981 */ /* 0x000ea8000c1e1900 */
[----:B0-----:R-:W2:Y:S01]  /*0a30*/  LDG.E R21, desc[UR6][R18.64] ;  /* 0x0000000612157981 */ /* 0x001ea2000c1e1900 */
[----:B------:R-:W-:-:S05]  /*0a40*/  VIADD R20, R20, 0x2 ;  /* 0x0000000214147836 */ /* 0x000fca0000000000 */
[----:B------:R-:W-:-:S05]  /*0a50*/  IABS R25, R20 ;  /* 0x0000001400197213 */ /* 0x000fca0000000000 */
[----:B------:R-:W-:-:S04]  /*0a60*/  IMAD.HI.U32 R23, R12, R25, RZ ;  /* 0x000000190c177227 */ /* 0x000fc800078e00ff */
[----:B------:R-:W-:-:S04]  /*0a70*/  IMAD.MOV R23, RZ, RZ, -R23 ;  /* 0x000000ffff177224 */ /* 0x000fc800078e0a17 */
[----:B------:R-:W-:-:S05]  /*0a80*/  IMAD R23, R16, R23, R25 ;  /* 0x0000001710177224 */ /* 0x000fca00078e0219 */
[----:B------:R-:W-:Y:S02]  /*0a90*/  ISETP.GT.U32.AND P1, PT, R0, R23, PT ;  /* 0x000000170000720c */ /* 0x000fe40003f24070 */
[----:B--2---:R-:W-:-:S05]  /*0aa0*/  LEA.HI R21, R21, R27, R10, 0x1c ;  /* 0x0000001b15157211 */ /* 0x004fca00078fe00a */
[----:B------:R0:W-:Y:S04]  /*0ab0*/  STG.E desc[UR6][R8.64], R21 ;  /* 0x0000001508007986 */ /* 0x0001e8000c101906 */
[----:B------:R-:W0:Y:S02]  /*0ac0*/  LDG.E R22, desc[UR6][R18.64] ;  /* 0x0000000612167981 */ /* 0x000e24000c1e1900 */
[----:B------:R-:W-:Y:S02]  /*0ad0*/  @!P1 IADD3 R23, PT, PT, R23, -R16, RZ ;  /* 0x8000001017179210 */ /* 0x000fe40007ffe0ff */
[----:B------:R-:W-:Y:S02]  /*0ae0*/  ISETP.GE.AND P2, PT, R20, RZ, PT ;  /* 0x000000ff1400720c */ /* 0x000fe40003f46270 */
[----:B------:R-:W-:-:S13]  /*0af0*/  ISETP.GT.U32.AND P1, PT, R0, R23, PT ;  /* 0x000000170000720c */ /* 0x000fda0003f24070 */
[----:B------:R-:W-:-:S04]  /*0b00*/  @!P1 IMAD.IADD R23, R23, 0x1, -R16 ;  /* 0x0000000117179824 */ /* 0x000fc800078e0a10 */
[----:B------:R-:W-:-:S05]  /*0b10*/  @!P2 IMAD.MOV R23, RZ, RZ, -R23 ;  /* 0x000000ffff17a224 */ /* 0x000fca00078e0a17 */
[----:B------:R-:W-:-:S05]  /*0b20*/  SEL R11, R17, R23, !P0 ;  /* 0x00000017110b7207 */ /* 0x000fca0004000000 */
[----:B------:R-:W-:Y:S01]  /*0b30*/  IMAD.WIDE R10, R11, 0x4, R4 ;  /* 0x000000040b0a7825 */ /* 0x000fe200078e0204 */
[----:B0-----:R-:W-:-:S05]  /*0b40*/  IADD3 R21, PT, PT, R21, R22, RZ ;  /* 0x0000001615157210 */ /* 0x001fca0007ffe0ff */
[----:B------:R0:W-:Y:S04]  /*0b50*/  STG.E desc[UR6][R8.64], R21 ;  /* 0x0000001508007986 */ /* 0x0001e8000c101906 */
[----:B------:R-:W2:Y:S04]  /*0b60*/  LDG.E R19, desc[UR6][R18.64] ;  /* 0x0000000612137981 */ /* 0x000ea8000c1e1900 */
[----:B------:R-:W2:Y:S01]  /*0b70*/  LDG.E R10, desc[UR6][R10.64] ;  /* 0x000000060a0a7981 */ /* 0x000ea2000c1e1900 */
[----:B------:R-:W-:-:S05]  /*0b80*/  IMAD.IADD R15, R13, 0x1, R15 ;  /* 0x000000010d0f7824 */ /* 0x000fca00078e020f */
[----:B------:R-:W-:Y:S02]  /*0b90*/  ISETP.GE.AND P0, PT, R15, R6, PT ;  /* 0x000000060f00720c */ /* 0x000fe40003f06270 */
[----:B--2---:R-:W-:-:S05]  /*0ba0*/  LEA.HI R17, R10, R21, R19, 0x4 ;  /* 0x000000150a117211 */ /* 0x004fca00078f2013 */
[----:B------:R0:W-:Y:S06]  /*0bb0*/  STG.E desc[UR6][R8.64], R17 ;  /* 0x0000001108007986 */ /* 0x0001ec000c101906 */
[----:B------:R-:W-:Y:S05]  /*0bc0*/  @!P0 BRA `(.L_x_5) ;  /* 0xfffffff4006c8947 */ /* 0x000fea000383ffff */
[----:B------:R-:W-:Y:S05]  /*0bd0*/  EXIT ;  /* 0x000000000000794d */ /* 0x000fea0003800000 */
.L_x_6:
        /* <DEDUP_REMOVED lines=10> */
.L_x_8:


//--------------------- .nv.shared.reserved.0     --------------------------
	.section	.nv.shared.reserved.0,"aw",@nobits
	.weak		__nv_reservedSMEM_offset_0_alias
	.size		__nv_reservedSMEM_offset_0_alias, 0, 64
	.other		__nv_reservedSMEM_offset_0_alias,@"STO_CUDA_RESERVED_SHARED STV_DEFAULT"
__nv_reservedSMEM_offset_0_alias:
	.zero		0
	.zero		64


//--------------------- .nv.constant0._Z10lifeKerneliPjS_ --------------------------
	.section	.nv.constant0._Z10lifeKerneliPjS_,"a",@progbits
	.sectionflags	@""
	.align	4
.nv.constant0._Z10lifeKerneliPjS_:
	.zero		920


//--------------------- .nv.constant0._Z14neighborKerneliiPjS_ --------------------------
	.section	.nv.constant0._Z14neighborKerneliiPjS_,"a",@progbits
	.sectionflags	@""
	.align	4
.nv.constant0._Z14neighborKerneliiPjS_:
	.zero		920


//--------------------- SYMBOLS --------------------------

	.type		.nv.reservedSmem.offset0,@object
	.size		.nv.reservedSmem.offset0,0x4
